	.headerflags	@"EF_CUDA_TEXMODE_UNIFIED EF_CUDA_64BIT_ADDRESS EF_CUDA_ACCELERATORS EF_CUDA_SM90 EF_CUDA_VIRTUAL_SM(EF_CUDA_SM90)"
	.elftype	@"ET_EXEC"


//--------------------- .nv.info                  --------------------------
	.section	.nv.info,"",@"SHT_CUDA_INFO"
	.align	4


	//----- nvinfo : EIATTR_REGCOUNT
	.align		4
        /*0000*/ 	.byte	0x04, 0x2f
        /*0002*/ 	.short	(.L_1 - .L_0)
	.align		4
.L_0:
        /*0004*/ 	.word	index@(triton_poi_fused_convolution_relu_30)
        /*0008*/ 	.word	0x0000000c


	//----- nvinfo : EIATTR_MIN_STACK_SIZE
	.align		4
.L_1:
        /*000c*/ 	.byte	0x04, 0x12
        /*000e*/ 	.short	(.L_3 - .L_2)
	.align		4
.L_2:
        /*0010*/ 	.word	index@(triton_poi_fused_convolution_relu_30)
        /*0014*/ 	.word	0x00000000


	//----- nvinfo : EIATTR_FRAME_SIZE
	.align		4
.L_3:
        /*0018*/ 	.byte	0x04, 0x11
        /*001a*/ 	.short	(.L_5 - .L_4)
	.align		4
.L_4:
        /*001c*/ 	.word	index@(triton_poi_fused_convolution_relu_30)
        /*0020*/ 	.word	0x00000000


	//----- nvinfo : EIATTR_MIN_STACK_SIZE
	.align		4
.L_5:
        /*0024*/ 	.byte	0x04, 0x12
        /*0026*/ 	.short	(.L_7 - .L_6)
	.align		4
.L_6:
        /*0028*/ 	.word	index@(triton_poi_fused_convolution_relu_30)
        /*002c*/ 	.word	0x00000000
.L_7:


//--------------------- .nv.info.triton_poi_fused_convolution_relu_30 --------------------------
	.section	.nv.info.triton_poi_fused_convolution_relu_30,"",@"SHT_CUDA_INFO"
	.sectionflags	@""
	.align	4


	//----- nvinfo : EIATTR_CUDA_API_VERSION
	.align		4
        /*0000*/ 	.byte	0x04, 0x37
        /*0002*/ 	.short	(.L_9 - .L_8)
.L_8:
        /*0004*/ 	.word	0x0000007c


	//----- nvinfo : EIATTR_KPARAM_INFO
	.align		4
.L_9:
        /*0008*/ 	.byte	0x04, 0x17
        /*000a*/ 	.short	(.L_11 - .L_10)
.L_10:
        /*000c*/ 	.word	0x00000000
        /*0010*/ 	.short	0x0002
        /*0012*/ 	.short	0x0010
        /*0014*/ 	.byte	0x00, 0xf0, 0x11, 0x00


	//----- nvinfo : EIATTR_KPARAM_INFO
	.align		4
.L_11:
        /*0018*/ 	.byte	0x04, 0x17
        /*001a*/ 	.short	(.L_13 - .L_12)
.L_12:
        /*001c*/ 	.word	0x00000000
        /*0020*/ 	.short	0x0001
        /*0022*/ 	.short	0x0008
        /*0024*/ 	.byte	0x00, 0xf4, 0x21, 0x00


	//----- nvinfo : EIATTR_KPARAM_INFO
	.align		4
.L_13:
        /*0028*/ 	.byte	0x04, 0x17
        /*002a*/ 	.short	(.L_15 - .L_14)
.L_14:
        /*002c*/ 	.word	0x00000000
        /*0030*/ 	.short	0x0000
        /*0032*/ 	.short	0x0000
        /*0034*/ 	.byte	0x00, 0xf4, 0x21, 0x00


	//----- nvinfo : EIATTR_SPARSE_MMA_MASK
	.align		4
.L_15:
        /*0038*/ 	.byte	0x03, 0x50
        /*003a*/ 	.short	0x0000


	//----- nvinfo : EIATTR_MAXREG_COUNT
	.align		4
        /*003c*/ 	.byte	0x03, 0x1b
        /*003e*/ 	.short	0x00ff


	//----- nvinfo : EIATTR_EXIT_INSTR_OFFSETS
	.align		4
        /*0040*/ 	.byte	0x04, 0x1c
        /*0042*/ 	.short	(.L_17 - .L_16)


	//   ....[0]....
.L_16:
        /*0044*/ 	.word	0x000001b0


	//----- nvinfo : EIATTR_REQNTID
	.align		4
.L_17:
        /*0048*/ 	.byte	0x04, 0x10
        /*004a*/ 	.short	(.L_19 - .L_18)
.L_18:
        /*004c*/ 	.word	0x00000100
        /*0050*/ 	.word	0x00000001
        /*0054*/ 	.word	0x00000001


	//----- nvinfo : EIATTR_CBANK_PARAM_SIZE
	.align		4
.L_19:
        /*0058*/ 	.byte	0x03, 0x19
        /*005a*/ 	.short	0x0014


	//----- nvinfo : EIATTR_PARAM_CBANK
	.align		4
        /*005c*/ 	.byte	0x04, 0x0a
        /*005e*/ 	.short	(.L_21 - .L_20)
	.align		4
.L_20:
        /*0060*/ 	.word	index@(.nv.constant0.triton_poi_fused_convolution_relu_30)
        /*0064*/ 	.short	0x0210
        /*0066*/ 	.short	0x0014


	//----- nvinfo : EIATTR_SW_WAR
	.align		4
.L_21:
        /*0068*/ 	.byte	0x04, 0x36
        /*006a*/ 	.short	(.L_23 - .L_22)
.L_22:
        /*006c*/ 	.word	0x00000008
.L_23:


//--------------------- .nv.callgraph             --------------------------
	.section	.nv.callgraph,"",@"SHT_CUDA_CALLGRAPH"
	.align	4
	.sectionentsize	8
	.align		4
        /*0000*/ 	.word	0x00000000
	.align		4
        /*0004*/ 	.word	0xffffffff
	.align		4
        /*0008*/ 	.word	0x00000000
	.align		4
        /*000c*/ 	.word	0xfffffffe
	.align		4
        /*0010*/ 	.word	0x00000000
	.align		4
        /*0014*/ 	.word	0xfffffffd
	.align		4
        /*0018*/ 	.word	0x00000000
	.align		4
        /*001c*/ 	.word	0xfffffffc


//--------------------- .text.triton_poi_fused_convolution_relu_30 --------------------------
	.section	.text.triton_poi_fused_convolution_relu_30,"ax",@progbits
	.align	128
        .global         triton_poi_fused_convolution_relu_30
        .type           triton_poi_fused_convolution_relu_30,@function
        .size           triton_poi_fused_convolution_relu_30,(.L_x_1 - triton_poi_fused_convolution_relu_30)
        .other          triton_poi_fused_convolution_relu_30,@"STO_CUDA_ENTRY STV_DEFAULT"
triton_poi_fused_convolution_relu_30:
.text.triton_poi_fused_convolution_relu_30:
[----:B------:R-:W-:Y:S01]  /*0000*/  LDC R1, c[0x0][0x28] ;  /* 0x00000a00ff017b82 */ /* 0x000fe20000000800 */
[----:B------:R-:W1:Y:S07]  /*0010*/  S2R R0, SR_TID.X ;  /* 0x0000000000007919 */ /* 0x000e6e0000002100 */
[----:B------:R-:W2:Y:S01]  /*0020*/  LDC.64 R4, c[0x0][0x218] ;  /* 0x00008600ff047b82 */ /* 0x000ea20000000a00 */
[----:B------:R-:W-:Y:S01]  /*0030*/  ULDC.64 UR4, c[0x0][0x208] ;  /* 0x0000820000047ab9 */ /* 0x000fe20000000a00 */
[----:B------:R-:W3:Y:S06]  /*0040*/  S2R R7, SR_CTAID.X ;  /* 0x0000000000077919 */ /* 0x000eec0000002500 */
[----:B------:R-:W4:Y:S01]  /*0050*/  LDC.64 R2, c[0x0][0x210] ;  /* 0x00008400ff027b82 */ /* 0x000f220000000a00 */
[----:B-1----:R-:W-:Y:S01]  /*0060*/  IMAD.SHL.U32 R0, R0, 0x2, RZ ;  /* 0x0000000200007824 */ /* 0x002fe200078e00ff */
[----:B---3--:R-:W-:-:S04]  /*0070*/  SHF.R.S32.HI R6, RZ, 0x16, R7 ;  /* 0x00000016ff067819 */ /* 0x008fc80000011407 */
[----:B------:R-:W-:Y:S02]  /*0080*/  LOP3.LUT R0, R0, 0x1fe, RZ, 0xc0, !PT ;  /* 0x000001fe00007812 */ /* 0x000fe400078ec0ff */
[----:B------:R-:W-:-:S03]  /*0090*/  SGXT R6, R6, 0x1 ;  /* 0x000000010606781a */ /* 0x000fc60000000200 */
[----:B------:R-:W-:-:S04]  /*00a0*/  IMAD R7, R7, 0x200, R0 ;  /* 0x0000020007077824 */ /* 0x000fc800078e0200 */
[----:B----4-:R-:W-:Y:S01]  /*00b0*/  IMAD.WIDE R2, R7, 0x4, R2 ;  /* 0x0000000407027825 */ /* 0x010fe200078e0202 */
[----:B------:R-:W-:-:S04]  /*00c0*/  LEA.HI R6, R6, R7, RZ, 0x8 ;  /* 0x0000000706067211 */ /* 0x000fc800078f40ff */
[----:B------:R-:W-:-:S04]  /*00d0*/  SHF.R.S32.HI R6, RZ, 0x8, R6 ;  /* 0x00000008ff067819 */ /* 0x000fc80000011406 */
[----:B------:R-:W-:-:S04]  /*00e0*/  LEA.HI R0, R6, R6, RZ, 0x7 ;  /* 0x0000000606007211 */ /* 0x000fc800078f38ff */
[----:B------:R-:W-:-:S05]  /*00f0*/  LOP3.LUT R9, R0, 0xffffff80, RZ, 0xc0, !PT ;  /* 0xffffff8000097812 */ /* 0x000fca00078ec0ff */
[----:B------:R-:W-:Y:S02]  /*0100*/  IMAD.IADD R9, R6, 0x1, -R9 ;  /* 0x0000000106097824 */ /* 0x000fe400078e0a09 */
[----:B------:R-:W3:Y:S02]  /*0110*/  LDG.E.64 R6, desc[UR4][R2.64] ;  /* 0x0000000402067981 */ /* 0x000ee4000c1e1b00 */
[----:B--2---:R-:W-:-:S06]  /*0120*/  IMAD.WIDE R4, R9, 0x4, R4 ;  /* 0x0000000409047825 */ /* 0x004fcc00078e0204 */
[----:B------:R-:W3:Y:S02]  /*0130*/  LDG.E.EL R4, desc[UR4][R4.64] ;  /* 0x0000000404047981 */ /* 0x000ee4000c2e1900 */
[CC--:B---3--:R-:W-:Y:S01]  /*0140*/  FSETP.GEU.AND P0, PT, R6.reuse, -R4.reuse, PT ;  /* 0x800000040600720b */ /* 0x0c8fe20003f0e000 */
[--C-:B------:R-:W-:Y:S01]  /*0150*/  FADD R6, R6, R4.reuse ;  /* 0x0000000406067221 */ /* 0x100fe20000000000 */
[C---:B------:R-:W-:Y:S01]  /*0160*/  FADD R0, R7.reuse, R4 ;  /* 0x0000000407007221 */ /* 0x040fe20000000000 */
[----:B------:R-:W-:-:S03]  /*0170*/  FSETP.GEU.AND P1, PT, R7, -R4, PT ;  /* 0x800000040700720b */ /* 0x000fc60003f2e000 */
[----:B------:R-:W-:Y:S02]  /*0180*/  FSEL R6, R6, RZ, P0 ;  /* 0x000000ff06067208 */ /* 0x000fe40000000000 */
[----:B------:R-:W-:-:S05]  /*0190*/  FSEL R7, R0, RZ, P1 ;  /* 0x000000ff00077208 */ /* 0x000fca0000800000 */
[----:B------:R-:W-:Y:S01]  /*01a0*/  STG.E.64 desc[UR4][R2.64], R6 ;  /* 0x0000000602007986 */ /* 0x000fe2000c101b04 */
[----:B------:R-:W-:Y:S05]  /*01b0*/  EXIT ;  /* 0x000000000000794d */ /* 0x000fea0003800000 */
.L_x_0:
[----:B------:R-:W-:-:S00]  /*01c0*/  BRA `(.L_x_0) ;  /* 0xfffffffc00fc7947 */ /* 0x000fc0000383ffff */
[----:B------:R-:W-:-:S00]  /*01d0*/  NOP ;  /* 0x0000000000007918 */ /* 0x000fc00000000000 */
        /* <DEDUP_REMOVED lines=10> */
.L_x_1:


//--------------------- .nv.constant0.triton_poi_fused_convolution_relu_30 --------------------------
	.section	.nv.constant0.triton_poi_fused_convolution_relu_30,"a",@progbits
	.sectionflags	@""
	.align	4
.nv.constant0.triton_poi_fused_convolution_relu_30:
	.zero		548
